//
// Generated by NVIDIA NVVM Compiler
//
// Compiler Build ID: CL-36424714
// Cuda compilation tools, release 13.0, V13.0.88
// Based on NVVM 20.0.0
//

.version 9.0
.target sm_100
.address_size 64

	// .globl	_Z3sumPf

.visible .entry _Z3sumPf(
	.param .u64 .ptr .align 1 _Z3sumPf_param_0
)
{
	.reg .pred 	%p<3>;
	.reg .b32 	%r<13>;
	.reg .b32 	%f<4>;
	.reg .b64 	%rd<7>;

	ld.param.u64 	%rd2, [_Z3sumPf_param_0];
	cvta.to.global.u64 	%rd1, %rd2;
	mov.u32 	%r1, %tid.x;
	mov.u32 	%r12, %ntid.x;
	shl.b32 	%r3, %r1, 1;
	mov.b32 	%r11, 1;
$L__BB0_1:
	setp.ge.u32 	%p1, %r1, %r12;
	@%p1 bra 	$L__BB0_3;
	mul.lo.s32 	%r9, %r3, %r11;
	add.s32 	%r10, %r9, %r11;
	mul.wide.s32 	%rd3, %r10, 4;
	add.s64 	%rd4, %rd1, %rd3;
	ld.global.f32 	%f1, [%rd4];
	mul.wide.s32 	%rd5, %r9, 4;
	add.s64 	%rd6, %rd1, %rd5;
	ld.global.f32 	%f2, [%rd6];
	add.f32 	%f3, %f1, %f2;
	st.global.f32 	[%rd6], %f3;
$L__BB0_3:
	shl.b32 	%r11, %r11, 1;
	shr.u32 	%r7, %r12, 1;
	setp.gt.u32 	%p2, %r12, 1;
	mov.u32 	%r12, %r7;
	@%p2 bra 	$L__BB0_1;
	ret;

}
	// .globl	_Z3minPf
.visible .entry _Z3minPf(
	.param .u64 .ptr .align 1 _Z3minPf_param_0
)
{
	.reg .pred 	%p<4>;
	.reg .b32 	%r<13>;
	.reg .b32 	%f<3>;
	.reg .b64 	%rd<7>;

	ld.param.u64 	%rd3, [_Z3minPf_param_0];
	cvta.to.global.u64 	%rd1, %rd3;
	mov.u32 	%r1, %tid.x;
	mov.u32 	%r12, %ntid.x;
	shl.b32 	%r3, %r1, 1;
	mov.b32 	%r11, 1;
$L__BB1_1:
	mov.u32 	%r5, %r12;
	setp.ge.u32 	%p1, %r1, %r5;
	@%p1 bra 	$L__BB1_4;
	mul.lo.s32 	%r9, %r3, %r11;
	add.s32 	%r10, %r9, %r11;
	mul.wide.s32 	%rd4, %r10, 4;
	add.s64 	%rd5, %rd1, %rd4;
	ld.global.f32 	%f1, [%rd5];
	mul.wide.s32 	%rd6, %r9, 4;
	add.s64 	%rd2, %rd1, %rd6;
	ld.global.f32 	%f2, [%rd2];
	setp.geu.f32 	%p2, %f1, %f2;
	@%p2 bra 	$L__BB1_4;
	st.global.f32 	[%rd2], %f1;
$L__BB1_4:
	shl.b32 	%r11, %r11, 1;
	shr.u32 	%r12, %r5, 1;
	setp.gt.u32 	%p3, %r5, 1;
	@%p3 bra 	$L__BB1_1;
	ret;

}
	// .globl	_Z3maxPf
.visible .entry _Z3maxPf(
	.param .u64 .ptr .align 1 _Z3maxPf_param_0
)
{
	.reg .pred 	%p<4>;
	.reg .b32 	%r<13>;
	.reg .b32 	%f<3>;
	.reg .b64 	%rd<7>;

	ld.param.u64 	%rd3, [_Z3maxPf_param_0];
	cvta.to.global.u64 	%rd1, %rd3;
	mov.u32 	%r1, %tid.x;
	mov.u32 	%r12, %ntid.x;
	shl.b32 	%r3, %r1, 1;
	mov.b32 	%r11, 1;
$L__BB2_1:
	mov.u32 	%r5, %r12;
	setp.ge.u32 	%p1, %r1, %r5;
	@%p1 bra 	$L__BB2_4;
	mul.lo.s32 	%r9, %r3, %r11;
	add.s32 	%r10, %r9, %r11;
	mul.wide.s32 	%rd4, %r10, 4;
	add.s64 	%rd5, %rd1, %rd4;
	ld.global.f32 	%f1, [%rd5];
	mul.wide.s32 	%rd6, %r9, 4;
	add.s64 	%rd2, %rd1, %rd6;
	ld.global.f32 	%f2, [%rd2];
	setp.leu.f32 	%p2, %f1, %f2;
	@%p2 bra 	$L__BB2_4;
	st.global.f32 	[%rd2], %f1;
$L__BB2_4:
	shl.b32 	%r11, %r11, 1;
	shr.u32 	%r12, %r5, 1;
	setp.gt.u32 	%p3, %r5, 1;
	@%p3 bra 	$L__BB2_1;
	ret;

}
	// .globl	_Z4std_Pff
.visible .entry _Z4std_Pff(
	.param .u64 .ptr .align 1 _Z4std_Pff_param_0,
	.param .f32 _Z4std_Pff_param_1
)
{
	.reg .pred 	%p<3>;
	.reg .b32 	%r<12>;
	.reg .b32 	%f<10>;
	.reg .b64 	%rd<7>;

	ld.param.u64 	%rd2, [_Z4std_Pff_param_0];
	ld.param.f32 	%f1, [_Z4std_Pff_param_1];
	cvta.to.global.u64 	%rd1, %rd2;
	mov.u32 	%r1, %tid.x;
	mov.u32 	%r11, %ntid.x;
	shl.b32 	%r3, %r1, 1;
	mov.b32 	%r10, 1;
$L__BB3_1:
	setp.ge.u32 	%p1, %r1, %r11;
	@%p1 bra 	$L__BB3_3;
	mul.lo.s32 	%r9, %r3, %r10;
	mul.wide.s32 	%rd3, %r9, 4;
	add.s64 	%rd4, %rd1, %rd3;
	ld.global.f32 	%f2, [%rd4];
	sub.f32 	%f3, %f2, %f1;
	mul.f32 	%f4, %f3, %f3;
	st.global.f32 	[%rd4], %f4;
	mul.wide.s32 	%rd5, %r10, 4;
	add.s64 	%rd6, %rd4, %rd5;
	ld.global.f32 	%f5, [%rd6];
	sub.f32 	%f6, %f5, %f1;
	mul.f32 	%f7, %f6, %f6;
	st.global.f32 	[%rd6], %f7;
	ld.global.f32 	%f8, [%rd4];
	add.f32 	%f9, %f8, %f7;
	st.global.f32 	[%rd4], %f9;
$L__BB3_3:
	shl.b32 	%r10, %r10, 1;
	shr.u32 	%r7, %r11, 1;
	setp.gt.u32 	%p2, %r11, 1;
	mov.u32 	%r11, %r7;
	@%p2 bra 	$L__BB3_1;
	ret;

}


// ===== COMPILED SASS (sm_100) =====

	.target	sm_100

	.elftype	@"ET_EXEC"


//--------------------- .note.nv.tkinfo           --------------------------
	.section	.note.nv.tkinfo,"",@"SHT_NOTE"
	.sectionflags	@"SHF_NOTE_NV_TKINFO"
	.tkinfo
        /*0018*/ 	.word	0x00000002
        /*0030*/ 	.string	""
        /*0030*/ 	.string	"ptxas"
        /*0030*/ 	.string	"Cuda compilation tools, release 13.0, V13.0.88"
        /*0030*/ 	.string	"Build cuda_13.0.r13.0/compiler.36424714_0"
        /*0030*/ 	.string	"-arch sm_100 -m 64 "



//--------------------- .note.nv.cuinfo           --------------------------
	.section	.note.nv.cuinfo,"",@"SHT_NOTE"
	.sectionflags	@"SHF_NOTE_NV_CUINFO"
        /*0018*/ 	.short	0x0002
        /*001a*/ 	.short	0x0064
        /*001c*/ 	.short	0x0082
	.zero		2


//--------------------- .nv.info                  --------------------------
	.section	.nv.info,"",@"SHT_CUDA_INFO"
	.align	4


	//----- nvinfo : EIATTR_REGCOUNT
	.align		4
        /*0000*/ 	.byte	0x04, 0x2f
        /*0002*/ 	.short	(.L_1 - .L_0)
	.align		4
.L_0:
        /*0004*/ 	.word	index@(_Z3sumPf)
        /*0008*/ 	.word	0x0000000c


	//----- nvinfo : EIATTR_FRAME_SIZE
	.align		4
.L_1:
        /*000c*/ 	.byte	0x04, 0x11
        /*000e*/ 	.short	(.L_3 - .L_2)
	.align		4
.L_2:
        /*0010*/ 	.word	index@(_Z3sumPf)
        /*0014*/ 	.word	0x00000000


	//----- nvinfo : EIATTR_REGCOUNT
	.align		4
.L_3:
        /*0018*/ 	.byte	0x04, 0x2f
        /*001a*/ 	.short	(.L_5 - .L_4)
	.align		4
.L_4:
        /*001c*/ 	.word	index@(_Z3minPf)
        /*0020*/ 	.word	0x0000000c


	//----- nvinfo : EIATTR_FRAME_SIZE
	.align		4
.L_5:
        /*0024*/ 	.byte	0x04, 0x11
        /*0026*/ 	.short	(.L_7 - .L_6)
	.align		4
.L_6:
        /*0028*/ 	.word	index@(_Z3minPf)
        /*002c*/ 	.word	0x00000000


	//----- nvinfo : EIATTR_REGCOUNT
	.align		4
.L_7:
        /*0030*/ 	.byte	0x04, 0x2f
        /*0032*/ 	.short	(.L_9 - .L_8)
	.align		4
.L_8:
        /*0034*/ 	.word	index@(_Z3maxPf)
        /*0038*/ 	.word	0x0000000c


	//----- nvinfo : EIATTR_FRAME_SIZE
	.align		4
.L_9:
        /*003c*/ 	.byte	0x04, 0x11
        /*003e*/ 	.short	(.L_11 - .L_10)
	.align		4
.L_10:
        /*0040*/ 	.word	index@(_Z3maxPf)
        /*0044*/ 	.word	0x00000000


	//----- nvinfo : EIATTR_REGCOUNT
	.align		4
.L_11:
        /*0048*/ 	.byte	0x04, 0x2f
        /*004a*/ 	.short	(.L_13 - .L_12)
	.align		4
.L_12:
        /*004c*/ 	.word	index@(_Z4std_Pff)
        /*0050*/ 	.word	0x00000012


	//----- nvinfo : EIATTR_FRAME_SIZE
	.align		4
.L_13:
        /*0054*/ 	.byte	0x04, 0x11
        /*0056*/ 	.short	(.L_15 - .L_14)
	.align		4
.L_14:
        /*0058*/ 	.word	index@(_Z4std_Pff)
        /*005c*/ 	.word	0x00000000


	//----- nvinfo : EIATTR_MIN_STACK_SIZE
	.align		4
.L_15:
        /*0060*/ 	.byte	0x04, 0x12
        /*0062*/ 	.short	(.L_17 - .L_16)
	.align		4
.L_16:
        /*0064*/ 	.word	index@(_Z4std_Pff)
        /*0068*/ 	.word	0x00000000


	//----- nvinfo : EIATTR_MIN_STACK_SIZE
	.align		4
.L_17:
        /*006c*/ 	.byte	0x04, 0x12
        /*006e*/ 	.short	(.L_19 - .L_18)
	.align		4
.L_18:
        /*0070*/ 	.word	index@(_Z3maxPf)
        /*0074*/ 	.word	0x00000000


	//----- nvinfo : EIATTR_MIN_STACK_SIZE
	.align		4
.L_19:
        /*0078*/ 	.byte	0x04, 0x12
        /*007a*/ 	.short	(.L_21 - .L_20)
	.align		4
.L_20:
        /*007c*/ 	.word	index@(_Z3minPf)
        /*0080*/ 	.word	0x00000000


	//----- nvinfo : EIATTR_MIN_STACK_SIZE
	.align		4
.L_21:
        /*0084*/ 	.byte	0x04, 0x12
        /*0086*/ 	.short	(.L_23 - .L_22)
	.align		4
.L_22:
        /*0088*/ 	.word	index@(_Z3sumPf)
        /*008c*/ 	.word	0x00000000
.L_23:


//--------------------- .nv.compat                --------------------------
	.section	.nv.compat,"",@"SHT_CUDA_COMPAT_INFO"
	.align	4
        /*0000*/ 	.byte	0x02, 0x09, 0x00, 0x00, 0x02, 0x02, 0x01, 0x00, 0x02, 0x05, 0x05, 0x00, 0x03, 0x07, 0x01, 0x01
        /*0010*/ 	.byte	0x02, 0x03, 0x00, 0x00, 0x02, 0x06, 0x01, 0x00, 0x04, 0x0b, 0x08, 0x00, 0x09, 0x00, 0x00, 0x00
        /*0020*/ 	.byte	0x00, 0x00, 0x00, 0x00


//--------------------- .nv.info._Z4std_Pff       --------------------------
	.section	.nv.info._Z4std_Pff,"",@"SHT_CUDA_INFO"
	.sectionflags	@""
	.align	4


	//----- nvinfo : EIATTR_CUDA_API_VERSION
	.align		4
        /*0000*/ 	.byte	0x04, 0x37
        /*0002*/ 	.short	(.L_25 - .L_24)
.L_24:
        /*0004*/ 	.word	0x00000082


	//----- nvinfo : EIATTR_KPARAM_INFO
	.align		4
.L_25:
        /*0008*/ 	.byte	0x04, 0x17
        /*000a*/ 	.short	(.L_27 - .L_26)
.L_26:
        /*000c*/ 	.word	0x00000000
        /*0010*/ 	.short	0x0001
        /*0012*/ 	.short	0x0008
        /*0014*/ 	.byte	0x00, 0xf0, 0x11, 0x00


	//----- nvinfo : EIATTR_KPARAM_INFO
	.align		4
.L_27:
        /*0018*/ 	.byte	0x04, 0x17
        /*001a*/ 	.short	(.L_29 - .L_28)
.L_28:
        /*001c*/ 	.word	0x00000000
        /*0020*/ 	.short	0x0000
        /*0022*/ 	.short	0x0000
        /*0024*/ 	.byte	0x00, 0xf5, 0x21, 0x00


	//----- nvinfo : EIATTR_SPARSE_MMA_MASK
	.align		4
.L_29:
        /*0028*/ 	.byte	0x03, 0x50
        /*002a*/ 	.short	0x0000


	//----- nvinfo : EIATTR_MAXREG_COUNT
	.align		4
        /*002c*/ 	.byte	0x03, 0x1b
        /*002e*/ 	.short	0x00ff


	//----- nvinfo : EIATTR_MERCURY_ISA_VERSION
	.align		4
        /*0030*/ 	.byte	0x03, 0x5f
        /*0032*/ 	.short	0x0101


	//----- nvinfo : EIATTR_VRC_CTA_INIT_COUNT
	.align		4
        /*0034*/ 	.byte	0x02, 0x4a
	.zero		1
	.zero		1


	//----- nvinfo : EIATTR_EXIT_INSTR_OFFSETS
	.align		4
        /*0038*/ 	.byte	0x04, 0x1c
        /*003a*/ 	.short	(.L_31 - .L_30)


	//   ....[0]....
.L_30:
        /*003c*/ 	.word	0x000001f0


	//----- nvinfo : EIATTR_CRS_STACK_SIZE
	.align		4
.L_31:
        /*0040*/ 	.byte	0x04, 0x1e
        /*0042*/ 	.short	(.L_33 - .L_32)
.L_32:
        /*0044*/ 	.word	0x00000000


	//----- nvinfo : EIATTR_CBANK_PARAM_SIZE
	.align		4
.L_33:
        /*0048*/ 	.byte	0x03, 0x19
        /*004a*/ 	.short	0x000c


	//----- nvinfo : EIATTR_PARAM_CBANK
	.align		4
        /*004c*/ 	.byte	0x04, 0x0a
        /*004e*/ 	.short	(.L_35 - .L_34)
	.align		4
.L_34:
        /*0050*/ 	.word	index@(.nv.constant0._Z4std_Pff)
        /*0054*/ 	.short	0x0380
        /*0056*/ 	.short	0x000c


	//----- nvinfo : EIATTR_SW_WAR
	.align		4
.L_35:
        /*0058*/ 	.byte	0x04, 0x36
        /*005a*/ 	.short	(.L_37 - .L_36)
.L_36:
        /*005c*/ 	.word	0x00000008
.L_37:


//--------------------- .nv.info._Z3maxPf         --------------------------
	.section	.nv.info._Z3maxPf,"",@"SHT_CUDA_INFO"
	.sectionflags	@""
	.align	4


	//----- nvinfo : EIATTR_CUDA_API_VERSION
	.align		4
        /*0000*/ 	.byte	0x04, 0x37
        /*0002*/ 	.short	(.L_39 - .L_38)
.L_38:
        /*0004*/ 	.word	0x00000082


	//----- nvinfo : EIATTR_KPARAM_INFO
	.align		4
.L_39:
        /*0008*/ 	.byte	0x04, 0x17
        /*000a*/ 	.short	(.L_41 - .L_40)
.L_40:
        /*000c*/ 	.word	0x00000000
        /*0010*/ 	.short	0x0000
        /*0012*/ 	.short	0x0000
        /*0014*/ 	.byte	0x00, 0xf5, 0x21, 0x00


	//----- nvinfo : EIATTR_SPARSE_MMA_MASK
	.align		4
.L_41:
        /*0018*/ 	.byte	0x03, 0x50
        /*001a*/ 	.short	0x0000


	//----- nvinfo : EIATTR_MAXREG_COUNT
	.align		4
        /*001c*/ 	.byte	0x03, 0x1b
        /*001e*/ 	.short	0x00ff


	//----- nvinfo : EIATTR_MERCURY_ISA_VERSION
	.align		4
        /*0020*/ 	.byte	0x03, 0x5f
        /*0022*/ 	.short	0x0101


	//----- nvinfo : EIATTR_VRC_CTA_INIT_COUNT
	.align		4
        /*0024*/ 	.byte	0x02, 0x4a
	.zero		1
	.zero		1


	//----- nvinfo : EIATTR_EXIT_INSTR_OFFSETS
	.align		4
        /*0028*/ 	.byte	0x04, 0x1c
        /*002a*/ 	.short	(.L_43 - .L_42)


	//   ....[0]....
.L_42:
        /*002c*/ 	.word	0x00000180


	//----- nvinfo : EIATTR_CRS_STACK_SIZE
	.align		4
.L_43:
        /*0030*/ 	.byte	0x04, 0x1e
        /*0032*/ 	.short	(.L_45 - .L_44)
.L_44:
        /*0034*/ 	.word	0x00000000


	//----- nvinfo : EIATTR_CBANK_PARAM_SIZE
	.align		4
.L_45:
        /*0038*/ 	.byte	0x03, 0x19
        /*003a*/ 	.short	0x0008


	//----- nvinfo : EIATTR_PARAM_CBANK
	.align		4
        /*003c*/ 	.byte	0x04, 0x0a
        /*003e*/ 	.short	(.L_47 - .L_46)
	.align		4
.L_46:
        /*0040*/ 	.word	index@(.nv.constant0._Z3maxPf)
        /*0044*/ 	.short	0x0380
        /*0046*/ 	.short	0x0008


	//----- nvinfo : EIATTR_SW_WAR
	.align		4
.L_47:
        /*0048*/ 	.byte	0x04, 0x36
        /*004a*/ 	.short	(.L_49 - .L_48)
.L_48:
        /*004c*/ 	.word	0x00000008
.L_49:


//--------------------- .nv.info._Z3minPf         --------------------------
	.section	.nv.info._Z3minPf,"",@"SHT_CUDA_INFO"
	.sectionflags	@""
	.align	4


	//----- nvinfo : EIATTR_CUDA_API_VERSION
	.align		4
        /*0000*/ 	.byte	0x04, 0x37
        /*0002*/ 	.short	(.L_51 - .L_50)
.L_50:
        /*0004*/ 	.word	0x00000082


	//----- nvinfo : EIATTR_KPARAM_INFO
	.align		4
.L_51:
        /*0008*/ 	.byte	0x04, 0x17
        /*000a*/ 	.short	(.L_53 - .L_52)
.L_52:
        /*000c*/ 	.word	0x00000000
        /*0010*/ 	.short	0x0000
        /*0012*/ 	.short	0x0000
        /*0014*/ 	.byte	0x00, 0xf5, 0x21, 0x00


	//----- nvinfo : EIATTR_SPARSE_MMA_MASK
	.align		4
.L_53:
        /*0018*/ 	.byte	0x03, 0x50
        /*001a*/ 	.short	0x0000


	//----- nvinfo : EIATTR_MAXREG_COUNT
	.align		4
        /*001c*/ 	.byte	0x03, 0x1b
        /*001e*/ 	.short	0x00ff


	//----- nvinfo : EIATTR_MERCURY_ISA_VERSION
	.align		4
        /*0020*/ 	.byte	0x03, 0x5f
        /*0022*/ 	.short	0x0101


	//----- nvinfo : EIATTR_VRC_CTA_INIT_COUNT
	.align		4
        /*0024*/ 	.byte	0x02, 0x4a
	.zero		1
	.zero		1


	//----- nvinfo : EIATTR_EXIT_INSTR_OFFSETS
	.align		4
        /*0028*/ 	.byte	0x04, 0x1c
        /*002a*/ 	.short	(.L_55 - .L_54)


	//   ....[0]....
.L_54:
        /*002c*/ 	.word	0x00000180


	//----- nvinfo : EIATTR_CRS_STACK_SIZE
	.align		4
.L_55:
        /*0030*/ 	.byte	0x04, 0x1e
        /*0032*/ 	.short	(.L_57 - .L_56)
.L_56:
        /*0034*/ 	.word	0x00000000


	//----- nvinfo : EIATTR_CBANK_PARAM_SIZE
	.align		4
.L_57:
        /*0038*/ 	.byte	0x03, 0x19
        /*003a*/ 	.short	0x0008


	//----- nvinfo : EIATTR_PARAM_CBANK
	.align		4
        /*003c*/ 	.byte	0x04, 0x0a
        /*003e*/ 	.short	(.L_59 - .L_58)
	.align		4
.L_58:
        /*0040*/ 	.word	index@(.nv.constant0._Z3minPf)
        /*0044*/ 	.short	0x0380
        /*0046*/ 	.short	0x0008


	//----- nvinfo : EIATTR_SW_WAR
	.align		4
.L_59:
        /*0048*/ 	.byte	0x04, 0x36
        /*004a*/ 	.short	(.L_61 - .L_60)
.L_60:
        /*004c*/ 	.word	0x00000008
.L_61:


//--------------------- .nv.info._Z3sumPf         --------------------------
	.section	.nv.info._Z3sumPf,"",@"SHT_CUDA_INFO"
	.sectionflags	@""
	.align	4


	//----- nvinfo : EIATTR_CUDA_API_VERSION
	.align		4
        /*0000*/ 	.byte	0x04, 0x37
        /*0002*/ 	.short	(.L_63 - .L_62)
.L_62:
        /*0004*/ 	.word	0x00000082


	//----- nvinfo : EIATTR_KPARAM_INFO
	.align		4
.L_63:
        /*0008*/ 	.byte	0x04, 0x17
        /*000a*/ 	.short	(.L_65 - .L_64)
.L_64:
        /*000c*/ 	.word	0x00000000
        /*0010*/ 	.short	0x0000
        /*0012*/ 	.short	0x0000
        /*0014*/ 	.byte	0x00, 0xf5, 0x21, 0x00


	//----- nvinfo : EIATTR_SPARSE_MMA_MASK
	.align		4
.L_65:
        /*0018*/ 	.byte	0x03, 0x50
        /*001a*/ 	.short	0x0000


	//----- nvinfo : EIATTR_MAXREG_COUNT
	.align		4
        /*001c*/ 	.byte	0x03, 0x1b
        /*001e*/ 	.short	0x00ff


	//----- nvinfo : EIATTR_MERCURY_ISA_VERSION
	.align		4
        /*0020*/ 	.byte	0x03, 0x5f
        /*0022*/ 	.short	0x0101


	//----- nvinfo : EIATTR_VRC_CTA_INIT_COUNT
	.align		4
        /*0024*/ 	.byte	0x02, 0x4a
	.zero		1
	.zero		1


	//----- nvinfo : EIATTR_EXIT_INSTR_OFFSETS
	.align		4
        /*0028*/ 	.byte	0x04, 0x1c
        /*002a*/ 	.short	(.L_67 - .L_66)


	//   ....[0]....
.L_66:
        /*002c*/ 	.word	0x00000180


	//----- nvinfo : EIATTR_CRS_STACK_SIZE
	.align		4
.L_67:
        /*0030*/ 	.byte	0x04, 0x1e
        /*0032*/ 	.short	(.L_69 - .L_68)
.L_68:
        /*0034*/ 	.word	0x00000000


	//----- nvinfo : EIATTR_CBANK_PARAM_SIZE
	.align		4
.L_69:
        /*0038*/ 	.byte	0x03, 0x19
        /*003a*/ 	.short	0x0008


	//----- nvinfo : EIATTR_PARAM_CBANK
	.align		4
        /*003c*/ 	.byte	0x04, 0x0a
        /*003e*/ 	.short	(.L_71 - .L_70)
	.align		4
.L_70:
        /*0040*/ 	.word	index@(.nv.constant0._Z3sumPf)
        /*0044*/ 	.short	0x0380
        /*0046*/ 	.short	0x0008


	//----- nvinfo : EIATTR_SW_WAR
	.align		4
.L_71:
        /*0048*/ 	.byte	0x04, 0x36
        /*004a*/ 	.short	(.L_73 - .L_72)
.L_72:
        /*004c*/ 	.word	0x00000008
.L_73:


//--------------------- .nv.callgraph             --------------------------
	.section	.nv.callgraph,"",@"SHT_CUDA_CALLGRAPH"
	.align	4
	.sectionentsize	8
	.align		4
        /*0000*/ 	.word	0x00000000
	.align		4
        /*0004*/ 	.word	0xffffffff
	.align		4
        /*0008*/ 	.word	0x00000000
	.align		4
        /*000c*/ 	.word	0xfffffffe
	.align		4
        /*0010*/ 	.word	0x00000000
	.align		4
        /*0014*/ 	.word	0xfffffffd
	.align		4
        /*0018*/ 	.word	0x00000000
	.align		4
        /*001c*/ 	.word	0xfffffffc


//--------------------- .text._Z4std_Pff          --------------------------
	.section	.text._Z4std_Pff,"ax",@progbits
	.align	128
        .global         _Z4std_Pff
        .type           _Z4std_Pff,@function
        .size           _Z4std_Pff,(.L_x_16 - _Z4std_Pff)
        .other          _Z4std_Pff,@"STO_CUDA_ENTRY STV_DEFAULT"
_Z4std_Pff:
.text._Z4std_Pff:
[----:B------:R-:W-:Y:S01]  /*0000*/  LDC R1, c[0x0][0x37c] ;  /* 0x0000df00ff017b82 */ /* 0x000fe20000000800 */
[----:B------:R-:W0:Y:S07]  /*0010*/  S2R R10, SR_TID.X ;  /* 0x00000000000a7919 */ /* 0x000e2e0000002100 */
[----:B------:R-:W1:Y:S01]  /*0020*/  LDC.64 R2, c[0x0][0x380] ;  /* 0x0000e000ff027b82 */ /* 0x000e620000000a00 */
[----:B------:R-:W-:Y:S01]  /*0030*/  HFMA2 R9, -RZ, RZ, 0, 5.9604644775390625e-08 ;  /* 0x00000001ff097431 */ /* 0x000fe200000001ff */
[----:B------:R-:W2:Y:S01]  /*0040*/  LDCU.64 UR6, c[0x0][0x358] ;  /* 0x00006b00ff0677ac */ /* 0x000ea20008000a00 */
[----:B------:R-:W3:Y:S01]  /*0050*/  LDCU UR4, c[0x0][0x360] ;  /* 0x00006c00ff0477ac */ /* 0x000ee20008000800 */
[----:B------:R-:W4:Y:S02]  /*0060*/  LDCU UR8, c[0x0][0x388] ;  /* 0x00007100ff0877ac */ /* 0x000f240008000800 */
[----:B0-234-:R-:W-:-:S07]  /*0070*/  SHF.L.U32 R0, R10, 0x1, RZ ;  /* 0x000000010a007819 */ /* 0x01dfce00000006ff */
.L_x_2:
[----:B------:R-:W-:Y:S01]  /*0080*/  ISETP.GE.U32.AND P0, PT, R10, UR4, PT ;  /* 0x000000040a007c0c */ /* 0x000fe2000bf06070 */
[----:B------:R-:W-:-:S12]  /*0090*/  BSSY.RECONVERGENT B0, `(.L_x_0) ;  /* 0x0000010000007945 */ /* 0x000fd80003800200 */
[----:B0-----:R-:W-:Y:S05]  /*00a0*/  @P0 BRA `(.L_x_1) ;  /* 0x0000000000380947 */ /* 0x001fea0003800000 */
[----:B------:R-:W-:-:S04]  /*00b0*/  IMAD R5, R0, R9, RZ ;  /* 0x0000000900057224 */ /* 0x000fc800078e02ff */
[----:B-1----:R-:W-:-:S05]  /*00c0*/  IMAD.WIDE R4, R5, 0x4, R2 ;  /* 0x0000000405047825 */ /* 0x002fca00078e0202 */
[----:B------:R-:W2:Y:S02]  /*00d0*/  LDG.E R6, desc[UR6][R4.64] ;  /* 0x0000000604067981 */ /* 0x000ea4000c1e1900 */
[----:B--2---:R-:W-:-:S04]  /*00e0*/  FADD R6, R6, -UR8 ;  /* 0x8000000806067e21 */ /* 0x004fc80008000000 */
[----:B------:R-:W-:Y:S01]  /*00f0*/  FMUL R11, R6, R6 ;  /* 0x00000006060b7220 */ /* 0x000fe20000400000 */
[----:B------:R-:W-:-:S04]  /*0100*/  IMAD.WIDE R6, R9, 0x4, R4 ;  /* 0x0000000409067825 */ /* 0x000fc800078e0204 */
[----:B------:R0:W-:Y:S04]  /*0110*/  STG.E desc[UR6][R4.64], R11 ;  /* 0x0000000b04007986 */ /* 0x0001e8000c101906 */
[----:B------:R-:W2:Y:S02]  /*0120*/  LDG.E R8, desc[UR6][R6.64] ;  /* 0x0000000606087981 */ /* 0x000ea4000c1e1900 */
[----:B--2---:R-:W-:-:S04]  /*0130*/  FADD R8, R8, -UR8 ;  /* 0x8000000808087e21 */ /* 0x004fc80008000000 */
[----:B------:R-:W-:-:S05]  /*0140*/  FMUL R13, R8, R8 ;  /* 0x00000008080d7220 */ /* 0x000fca0000400000 */
[----:B------:R0:W-:Y:S04]  /*0150*/  STG.E desc[UR6][R6.64], R13 ;  /* 0x0000000d06007986 */ /* 0x0001e8000c101906 */
[----:B------:R-:W2:Y:S02]  /*0160*/  LDG.E R8, desc[UR6][R4.64] ;  /* 0x0000000604087981 */ /* 0x000ea4000c1e1900 */
[----:B--2---:R-:W-:-:S05]  /*0170*/  FADD R15, R13, R8 ;  /* 0x000000080d0f7221 */ /* 0x004fca0000000000 */
[----:B------:R0:W-:Y:S02]  /*0180*/  STG.E desc[UR6][R4.64], R15 ;  /* 0x0000000f04007986 */ /* 0x0001e4000c101906 */
.L_x_1:
[----:B------:R-:W-:Y:S05]  /*0190*/  BSYNC.RECONVERGENT B0 ;  /* 0x0000000000007941 */ /* 0x000fea0003800200 */
.L_x_0:
[----:B------:R-:W-:Y:S01]  /*01a0*/  UISETP.GT.U32.AND UP0, UPT, UR4, 0x1, UPT ;  /* 0x000000010400788c */ /* 0x000fe2000bf04070 */
[----:B------:R-:W-:Y:S01]  /*01b0*/  SHF.L.U32 R9, R9, 0x1, RZ ;  /* 0x0000000109097819 */ /* 0x000fe200000006ff */
[----:B------:R-:W-:-:S07]  /*01c0*/  USHF.R.U32.HI UR5, URZ, 0x1, UR4 ;  /* 0x00000001ff057899 */ /* 0x000fce0008011604 */
[----:B------:R-:W-:Y:S01]  /*01d0*/  UMOV UR4, UR5 ;  /* 0x0000000500047c82 */ /* 0x000fe20008000000 */
[----:B------:R-:W-:Y:S05]  /*01e0*/  BRA.U UP0, `(.L_x_2) ;  /* 0xfffffffd00a47547 */ /* 0x000fea000b83ffff */
[----:B------:R-:W-:Y:S05]  /*01f0*/  EXIT ;  /* 0x000000000000794d */ /* 0x000fea0003800000 */
.L_x_3:
[----:B------:R-:W-:-:S00]  /*0200*/  BRA `(.L_x_3) ;  /* 0xfffffffc00fc7947 */ /* 0x000fc0000383ffff */
[----:B------:R-:W-:-:S00]  /*0210*/  NOP ;  /* 0x0000000000007918 */ /* 0x000fc00000000000 */
        /* <DEDUP_REMOVED lines=14> */
.L_x_16:


//--------------------- .text._Z3maxPf            --------------------------
	.section	.text._Z3maxPf,"ax",@progbits
	.align	128
        .global         _Z3maxPf
        .type           _Z3maxPf,@function
        .size           _Z3maxPf,(.L_x_17 - _Z3maxPf)
        .other          _Z3maxPf,@"STO_CUDA_ENTRY STV_DEFAULT"
_Z3maxPf:
.text._Z3maxPf:
[----:B------:R-:W-:Y:S01]  /*0000*/  LDC R1, c[0x0][0x37c] ;  /* 0x0000df00ff017b82 */ /* 0x000fe20000000800 */
[----:B------:R-:W0:Y:S07]  /*0010*/  S2R R9, SR_TID.X ;  /* 0x0000000000097919 */ /* 0x000e2e0000002100 */
[----:B------:R-:W1:Y:S01]  /*0020*/  LDC.64 R4, c[0x0][0x380] ;  /* 0x0000e000ff047b82 */ /* 0x000e620000000a00 */
[----:B------:R-:W2:Y:S01]  /*0030*/  LDCU.64 UR8, c[0x0][0x358] ;  /* 0x00006b00ff0877ac */ /* 0x000ea20008000a00 */
[----:B------:R-:W3:Y:S01]  /*0040*/  LDCU UR4, c[0x0][0x360] ;  /* 0x00006c00ff0477ac */ /* 0x000ee20008000800 */
[----:B------:R-:W-:Y:S01]  /*0050*/  UMOV UR6, 0x1 ;  /* 0x0000000100067882 */ /* 0x000fe20000000000 */
[----:B0-23--:R-:W-:-:S07]  /*0060*/  SHF.L.U32 R8, R9, 0x1, RZ ;  /* 0x0000000109087819 */ /* 0x00dfce00000006ff */
.L_x_6:
[----:B------:R-:W-:Y:S01]  /*0070*/  ISETP.GE.U32.AND P0, PT, R9, UR4, PT ;  /* 0x0000000409007c0c */ /* 0x000fe2000bf06070 */
[----:B------:R-:W-:-:S12]  /*0080*/  BSSY.RECONVERGENT B0, `(.L_x_4) ;  /* 0x000000a000007945 */ /* 0x000fd80003800200 */
[----:B0-----:R-:W-:Y:S05]  /*0090*/  @P0 BRA `(.L_x_5) ;  /* 0x0000000000200947 */ /* 0x001fea0003800000 */
[----:B------:R-:W-:-:S05]  /*00a0*/  IMAD R7, R8, UR6, RZ ;  /* 0x0000000608077c24 */ /* 0x000fca000f8e02ff */
[C---:B------:R-:W-:Y:S01]  /*00b0*/  IADD3 R3, PT, PT, R7.reuse, UR6, RZ ;  /* 0x0000000607037c10 */ /* 0x040fe2000fffe0ff */
[----:B-1----:R-:W-:-:S04]  /*00c0*/  IMAD.WIDE R6, R7, 0x4, R4 ;  /* 0x0000000407067825 */ /* 0x002fc800078e0204 */
[----:B------:R-:W-:Y:S01]  /*00d0*/  IMAD.WIDE R2, R3, 0x4, R4 ;  /* 0x0000000403027825 */ /* 0x000fe200078e0204 */
[----:B------:R-:W2:Y:S05]  /*00e0*/  LDG.E R0, desc[UR8][R6.64] ;  /* 0x0000000806007981 */ /* 0x000eaa000c1e1900 */
[----:B------:R-:W2:Y:S02]  /*00f0*/  LDG.E R3, desc[UR8][R2.64] ;  /* 0x0000000802037981 */ /* 0x000ea4000c1e1900 */
[----:B--2---:R-:W-:-:S13]  /*0100*/  FSETP.GT.AND P0, PT, R3, R0, PT ;  /* 0x000000000300720b */ /* 0x004fda0003f04000 */
[----:B------:R0:W-:Y:S02]  /*0110*/  @P0 STG.E desc[UR8][R6.64], R3 ;  /* 0x0000000306000986 */ /* 0x0001e4000c101908 */
.L_x_5:
[----:B------:R-:W-:Y:S05]  /*0120*/  BSYNC.RECONVERGENT B0 ;  /* 0x0000000000007941 */ /* 0x000fea0003800200 */
.L_x_4:
[----:B------:R-:W-:Y:S02]  /*0130*/  UISETP.GT.U32.AND UP0, UPT, UR4, 0x1, UPT ;  /* 0x000000010400788c */ /* 0x000fe4000bf04070 */
[----:B------:R-:W-:Y:S02]  /*0140*/  USHF.R.U32.HI UR5, URZ, 0x1, UR4 ;  /* 0x00000001ff057899 */ /* 0x000fe40008011604 */
[----:B------:R-:W-:-:S05]  /*0150*/  USHF.L.U32 UR6, UR6, 0x1, URZ ;  /* 0x0000000106067899 */ /* 0x000fca00080006ff */
[----:B------:R-:W-:Y:S01]  /*0160*/  UMOV UR4, UR5 ;  /* 0x0000000500047c82 */ /* 0x000fe20008000000 */
[----:B------:R-:W-:Y:S06]  /*0170*/  BRA.U UP0, `(.L_x_6) ;  /* 0xfffffffd00bc7547 */ /* 0x000fec000b83ffff */
[----:B------:R-:W-:Y:S05]  /*0180*/  EXIT ;  /* 0x000000000000794d */ /* 0x000fea0003800000 */
.L_x_7:
        /* <DEDUP_REMOVED lines=15> */
.L_x_17:


//--------------------- .text._Z3minPf            --------------------------
	.section	.text._Z3minPf,"ax",@progbits
	.align	128
        .global         _Z3minPf
        .type           _Z3minPf,@function
        .size           _Z3minPf,(.L_x_18 - _Z3minPf)
        .other          _Z3minPf,@"STO_CUDA_ENTRY STV_DEFAULT"
_Z3minPf:
.text._Z3minPf:
[----:B------:R-:W-:Y:S01]  /*0000*/  LDC R1, c[0x0][0x37c] ;  /* 0x0000df00ff017b82 */ /* 0x000fe20000000800 */
[----:B------:R-:W0:Y:S07]  /*0010*/  S2R R9, SR_TID.X ;  /* 0x0000000000097919 */ /* 0x000e2e0000002100 */
[----:B------:R-:W1:Y:S01]  /*0020*/  LDC.64 R4, c[0x0][0x380] ;  /* 0x0000e000ff047b82 */ /* 0x000e620000000a00 */
[----:B------:R-:W2:Y:S01]  /*0030*/  LDCU.64 UR8, c[0x0][0x358] ;  /* 0x00006b00ff0877ac */ /* 0x000ea20008000a00 */
[----:B------:R-:W3:Y:S01]  /*0040*/  LDCU UR4, c[0x0][0x360] ;  /* 0x00006c00ff0477ac */ /* 0x000ee20008000800 */
[----:B------:R-:W-:Y:S01]  /*0050*/  UMOV UR6, 0x1 ;  /* 0x0000000100067882 */ /* 0x000fe20000000000 */
[----:B0-23--:R-:W-:-:S07]  /*0060*/  SHF.L.U32 R8, R9, 0x1, RZ ;  /* 0x0000000109087819 */ /* 0x00dfce00000006ff */
.L_x_10:
        /* <DEDUP_REMOVED lines=9> */
[----:B--2---:R-:W-:-:S13]  /*0100*/  FSETP.GEU.AND P0, PT, R3, R0, PT ;  /* 0x000000000300720b */ /* 0x004fda0003f0e000 */
[----:B------:R0:W-:Y:S02]  /*0110*/  @!P0 STG.E desc[UR8][R6.64], R3 ;  /* 0x0000000306008986 */ /* 0x0001e4000c101908 */
.L_x_9:
[----:B------:R-:W-:Y:S05]  /*0120*/  BSYNC.RECONVERGENT B0 ;  /* 0x0000000000007941 */ /* 0x000fea0003800200 */
.L_x_8:
[----:B------:R-:W-:Y:S02]  /*0130*/  UISETP.GT.U32.AND UP0, UPT, UR4, 0x1, UPT ;  /* 0x000000010400788c */ /* 0x000fe4000bf04070 */
[----:B------:R-:W-:Y:S02]  /*0140*/  USHF.R.U32.HI UR5, URZ, 0x1, UR4 ;  /* 0x00000001ff057899 */ /* 0x000fe40008011604 */
[----:B------:R-:W-:-:S05]  /*0150*/  USHF.L.U32 UR6, UR6, 0x1, URZ ;  /* 0x0000000106067899 */ /* 0x000fca00080006ff */
[----:B------:R-:W-:Y:S01]  /*0160*/  UMOV UR4, UR5 ;  /* 0x0000000500047c82 */ /* 0x000fe20008000000 */
[----:B------:R-:W-:Y:S06]  /*0170*/  BRA.U UP0, `(.L_x_10) ;  /* 0xfffffffd00bc7547 */ /* 0x000fec000b83ffff */
[----:B------:R-:W-:Y:S05]  /*0180*/  EXIT ;  /* 0x000000000000794d */ /* 0x000fea0003800000 */
.L_x_11:
        /* <DEDUP_REMOVED lines=15> */
.L_x_18:


//--------------------- .text._Z3sumPf            --------------------------
	.section	.text._Z3sumPf,"ax",@progbits
	.align	128
        .global         _Z3sumPf
        .type           _Z3sumPf,@function
        .size           _Z3sumPf,(.L_x_19 - _Z3sumPf)
        .other          _Z3sumPf,@"STO_CUDA_ENTRY STV_DEFAULT"
_Z3sumPf:
.text._Z3sumPf:
[----:B------:R-:W-:Y:S01]  /*0000*/  LDC R1, c[0x0][0x37c] ;  /* 0x0000df00ff017b82 */ /* 0x000fe20000000800 */
[----:B------:R-:W0:Y:S07]  /*0010*/  S2R R8, SR_TID.X ;  /* 0x0000000000087919 */ /* 0x000e2e0000002100 */
[----:B------:R-:W1:Y:S01]  /*0020*/  LDC.64 R6, c[0x0][0x380] ;  /* 0x0000e000ff067b82 */ /* 0x000e620000000a00 */
[----:B------:R-:W2:Y:S01]  /*0030*/  LDCU.64 UR8, c[0x0][0x358] ;  /* 0x00006b00ff0877ac */ /* 0x000ea20008000a00 */
[----:B------:R-:W3:Y:S01]  /*0040*/  LDCU UR4, c[0x0][0x360] ;  /* 0x00006c00ff0477ac */ /* 0x000ee20008000800 */
[----:B------:R-:W-:Y:S01]  /*0050*/  UMOV UR6, 0x1 ;  /* 0x0000000100067882 */ /* 0x000fe20000000000 */
[----:B0-23--:R-:W-:-:S07]  /*0060*/  SHF.L.U32 R0, R8, 0x1, RZ ;  /* 0x0000000108007819 */ /* 0x00dfce00000006ff */
.L_x_14:
        /* <DEDUP_REMOVED lines=9> */
[----:B--2---:R-:W-:-:S05]  /*0100*/  FADD R9, R2, R9 ;  /* 0x0000000902097221 */ /* 0x004fca0000000000 */
[----:B------:R0:W-:Y:S02]  /*0110*/  STG.E desc[UR8][R4.64], R9 ;  /* 0x0000000904007986 */ /* 0x0001e4000c101908 */
.L_x_13:
[----:B------:R-:W-:Y:S05]  /*0120*/  BSYNC.RECONVERGENT B0 ;  /* 0x0000000000007941 */ /* 0x000fea0003800200 */
.L_x_12:
[----:B------:R-:W-:Y:S02]  /*0130*/  UISETP.GT.U32.AND UP0, UPT, UR4, 0x1, UPT ;  /* 0x000000010400788c */ /* 0x000fe4000bf04070 */
[----:B------:R-:W-:Y:S02]  /*0140*/  USHF.R.U32.HI UR5, URZ, 0x1, UR4 ;  /* 0x00000001ff057899 */ /* 0x000fe40008011604 */
[----:B------:R-:W-:-:S05]  /*0150*/  USHF.L.U32 UR6, UR6, 0x1, URZ ;  /* 0x0000000106067899 */ /* 0x000fca00080006ff */
[----:B------:R-:W-:Y:S01]  /*0160*/  UMOV UR4, UR5 ;  /* 0x0000000500047c82 */ /* 0x000fe20008000000 */
[----:B------:R-:W-:Y:S06]  /*0170*/  BRA.U UP0, `(.L_x_14) ;  /* 0xfffffffd00bc7547 */ /* 0x000fec000b83ffff */
[----:B------:R-:W-:Y:S05]  /*0180*/  EXIT ;  /* 0x000000000000794d */ /* 0x000fea0003800000 */
.L_x_15:
        /* <DEDUP_REMOVED lines=15> */
.L_x_19:


//--------------------- .nv.shared.reserved.0     --------------------------
	.section	.nv.shared.reserved.0,"aw",@nobits
	.weak		__nv_reservedSMEM_offset_0_alias
	.size		__nv_reservedSMEM_offset_0_alias, 0, 64
	.other		__nv_reservedSMEM_offset_0_alias,@"STO_CUDA_RESERVED_SHARED STV_DEFAULT"
__nv_reservedSMEM_offset_0_alias:
	.zero		0
	.zero		64


//--------------------- .nv.constant0._Z4std_Pff  --------------------------
	.section	.nv.constant0._Z4std_Pff,"a",@progbits
	.sectionflags	@""
	.align	4
.nv.constant0._Z4std_Pff:
	.zero		908


//--------------------- .nv.constant0._Z3maxPf    --------------------------
	.section	.nv.constant0._Z3maxPf,"a",@progbits
	.sectionflags	@""
	.align	4
.nv.constant0._Z3maxPf:
	.zero		904


//--------------------- .nv.constant0._Z3minPf    --------------------------
	.section	.nv.constant0._Z3minPf,"a",@progbits
	.sectionflags	@""
	.align	4
.nv.constant0._Z3minPf:
	.zero		904


//--------------------- .nv.constant0._Z3sumPf    --------------------------
	.section	.nv.constant0._Z3sumPf,"a",@progbits
	.sectionflags	@""
	.align	4
.nv.constant0._Z3sumPf:
	.zero		904


//--------------------- SYMBOLS --------------------------

	.type		.nv.reservedSmem.offset0,@object
	.size		.nv.reservedSmem.offset0,0x4
